//
// Generated by NVIDIA NVVM Compiler
//
// Compiler Build ID: CL-36424714
// Cuda compilation tools, release 13.0, V13.0.88
// Based on NVVM 20.0.0
//

.version 9.0
.target sm_100
.address_size 64

	// .globl	_Z10memoryReadIfEvPT_i
.extern .func  (.param .b32 func_retval0) vprintf
(
	.param .b64 vprintf_param_0,
	.param .b64 vprintf_param_1
)
;
.global .align 1 .b8 $str[4] = {37, 102, 32};

.visible .entry _Z10memoryReadIfEvPT_i(
	.param .u64 .ptr .align 1 _Z10memoryReadIfEvPT_i_param_0,
	.param .u32 _Z10memoryReadIfEvPT_i_param_1
)
{
	.local .align 8 .b8 	__local_depot0[8];
	.reg .b64 	%SP;
	.reg .b64 	%SPL;
	.reg .pred 	%p<10>;
	.reg .b32 	%r<81>;
	.reg .b32 	%f<30>;
	.reg .b64 	%rd<30>;
	.reg .b64 	%fd<30>;

	mov.u64 	%SPL, __local_depot0;
	cvta.local.u64 	%SP, %SPL;
	ld.param.u64 	%rd9, [_Z10memoryReadIfEvPT_i_param_0];
	ld.param.u32 	%r16, [_Z10memoryReadIfEvPT_i_param_1];
	cvta.to.global.u64 	%rd1, %rd9;
	add.u64 	%rd10, %SP, 0;
	add.u64 	%rd2, %SPL, 0;
	setp.lt.s32 	%p1, %r16, 1;
	@%p1 bra 	$L__BB0_13;
	and.b32  	%r1, %r16, 15;
	setp.lt.u32 	%p2, %r16, 16;
	mov.b32 	%r78, 0;
	@%p2 bra 	$L__BB0_4;
	and.b32  	%r78, %r16, 2147483632;
	neg.s32 	%r76, %r78;
	add.s64 	%rd28, %rd1, 32;
	mov.u64 	%rd11, $str;
$L__BB0_3:
	.pragma "nounroll";
	ld.global.f32 	%f1, [%rd28+-32];
	cvt.f64.f32 	%fd1, %f1;
	st.local.f64 	[%rd2], %fd1;
	cvta.global.u64 	%rd12, %rd11;
	{ // callseq 0, 0
	.param .b64 param0;
	st.param.b64 	[param0], %rd12;
	.param .b64 param1;
	st.param.b64 	[param1], %rd10;
	.param .b32 retval0;
	call.uni (retval0), 
	vprintf, 
	(
	param0, 
	param1
	);
	ld.param.b32 	%r18, [retval0];
	} // callseq 0
	ld.global.f32 	%f2, [%rd28+-28];
	cvt.f64.f32 	%fd2, %f2;
	st.local.f64 	[%rd2], %fd2;
	{ // callseq 1, 0
	.param .b64 param0;
	st.param.b64 	[param0], %rd12;
	.param .b64 param1;
	st.param.b64 	[param1], %rd10;
	.param .b32 retval0;
	call.uni (retval0), 
	vprintf, 
	(
	param0, 
	param1
	);
	ld.param.b32 	%r20, [retval0];
	} // callseq 1
	ld.global.f32 	%f3, [%rd28+-24];
	cvt.f64.f32 	%fd3, %f3;
	st.local.f64 	[%rd2], %fd3;
	{ // callseq 2, 0
	.param .b64 param0;
	st.param.b64 	[param0], %rd12;
	.param .b64 param1;
	st.param.b64 	[param1], %rd10;
	.param .b32 retval0;
	call.uni (retval0), 
	vprintf, 
	(
	param0, 
	param1
	);
	ld.param.b32 	%r22, [retval0];
	} // callseq 2
	ld.global.f32 	%f4, [%rd28+-20];
	cvt.f64.f32 	%fd4, %f4;
	st.local.f64 	[%rd2], %fd4;
	{ // callseq 3, 0
	.param .b64 param0;
	st.param.b64 	[param0], %rd12;
	.param .b64 param1;
	st.param.b64 	[param1], %rd10;
	.param .b32 retval0;
	call.uni (retval0), 
	vprintf, 
	(
	param0, 
	param1
	);
	ld.param.b32 	%r24, [retval0];
	} // callseq 3
	ld.global.f32 	%f5, [%rd28+-16];
	cvt.f64.f32 	%fd5, %f5;
	st.local.f64 	[%rd2], %fd5;
	{ // callseq 4, 0
	.param .b64 param0;
	st.param.b64 	[param0], %rd12;
	.param .b64 param1;
	st.param.b64 	[param1], %rd10;
	.param .b32 retval0;
	call.uni (retval0), 
	vprintf, 
	(
	param0, 
	param1
	);
	ld.param.b32 	%r26, [retval0];
	} // callseq 4
	ld.global.f32 	%f6, [%rd28+-12];
	cvt.f64.f32 	%fd6, %f6;
	st.local.f64 	[%rd2], %fd6;
	{ // callseq 5, 0
	.param .b64 param0;
	st.param.b64 	[param0], %rd12;
	.param .b64 param1;
	st.param.b64 	[param1], %rd10;
	.param .b32 retval0;
	call.uni (retval0), 
	vprintf, 
	(
	param0, 
	param1
	);
	ld.param.b32 	%r28, [retval0];
	} // callseq 5
	ld.global.f32 	%f7, [%rd28+-8];
	cvt.f64.f32 	%fd7, %f7;
	st.local.f64 	[%rd2], %fd7;
	{ // callseq 6, 0
	.param .b64 param0;
	st.param.b64 	[param0], %rd12;
	.param .b64 param1;
	st.param.b64 	[param1], %rd10;
	.param .b32 retval0;
	call.uni (retval0), 
	vprintf, 
	(
	param0, 
	param1
	);
	ld.param.b32 	%r30, [retval0];
	} // callseq 6
	ld.global.f32 	%f8, [%rd28+-4];
	cvt.f64.f32 	%fd8, %f8;
	st.local.f64 	[%rd2], %fd8;
	{ // callseq 7, 0
	.param .b64 param0;
	st.param.b64 	[param0], %rd12;
	.param .b64 param1;
	st.param.b64 	[param1], %rd10;
	.param .b32 retval0;
	call.uni (retval0), 
	vprintf, 
	(
	param0, 
	param1
	);
	ld.param.b32 	%r32, [retval0];
	} // callseq 7
	ld.global.f32 	%f9, [%rd28];
	cvt.f64.f32 	%fd9, %f9;
	st.local.f64 	[%rd2], %fd9;
	{ // callseq 8, 0
	.param .b64 param0;
	st.param.b64 	[param0], %rd12;
	.param .b64 param1;
	st.param.b64 	[param1], %rd10;
	.param .b32 retval0;
	call.uni (retval0), 
	vprintf, 
	(
	param0, 
	param1
	);
	ld.param.b32 	%r34, [retval0];
	} // callseq 8
	ld.global.f32 	%f10, [%rd28+4];
	cvt.f64.f32 	%fd10, %f10;
	st.local.f64 	[%rd2], %fd10;
	{ // callseq 9, 0
	.param .b64 param0;
	st.param.b64 	[param0], %rd12;
	.param .b64 param1;
	st.param.b64 	[param1], %rd10;
	.param .b32 retval0;
	call.uni (retval0), 
	vprintf, 
	(
	param0, 
	param1
	);
	ld.param.b32 	%r36, [retval0];
	} // callseq 9
	ld.global.f32 	%f11, [%rd28+8];
	cvt.f64.f32 	%fd11, %f11;
	st.local.f64 	[%rd2], %fd11;
	{ // callseq 10, 0
	.param .b64 param0;
	st.param.b64 	[param0], %rd12;
	.param .b64 param1;
	st.param.b64 	[param1], %rd10;
	.param .b32 retval0;
	call.uni (retval0), 
	vprintf, 
	(
	param0, 
	param1
	);
	ld.param.b32 	%r38, [retval0];
	} // callseq 10
	ld.global.f32 	%f12, [%rd28+12];
	cvt.f64.f32 	%fd12, %f12;
	st.local.f64 	[%rd2], %fd12;
	{ // callseq 11, 0
	.param .b64 param0;
	st.param.b64 	[param0], %rd12;
	.param .b64 param1;
	st.param.b64 	[param1], %rd10;
	.param .b32 retval0;
	call.uni (retval0), 
	vprintf, 
	(
	param0, 
	param1
	);
	ld.param.b32 	%r40, [retval0];
	} // callseq 11
	ld.global.f32 	%f13, [%rd28+16];
	cvt.f64.f32 	%fd13, %f13;
	st.local.f64 	[%rd2], %fd13;
	{ // callseq 12, 0
	.param .b64 param0;
	st.param.b64 	[param0], %rd12;
	.param .b64 param1;
	st.param.b64 	[param1], %rd10;
	.param .b32 retval0;
	call.uni (retval0), 
	vprintf, 
	(
	param0, 
	param1
	);
	ld.param.b32 	%r42, [retval0];
	} // callseq 12
	ld.global.f32 	%f14, [%rd28+20];
	cvt.f64.f32 	%fd14, %f14;
	st.local.f64 	[%rd2], %fd14;
	{ // callseq 13, 0
	.param .b64 param0;
	st.param.b64 	[param0], %rd12;
	.param .b64 param1;
	st.param.b64 	[param1], %rd10;
	.param .b32 retval0;
	call.uni (retval0), 
	vprintf, 
	(
	param0, 
	param1
	);
	ld.param.b32 	%r44, [retval0];
	} // callseq 13
	ld.global.f32 	%f15, [%rd28+24];
	cvt.f64.f32 	%fd15, %f15;
	st.local.f64 	[%rd2], %fd15;
	{ // callseq 14, 0
	.param .b64 param0;
	st.param.b64 	[param0], %rd12;
	.param .b64 param1;
	st.param.b64 	[param1], %rd10;
	.param .b32 retval0;
	call.uni (retval0), 
	vprintf, 
	(
	param0, 
	param1
	);
	ld.param.b32 	%r46, [retval0];
	} // callseq 14
	ld.global.f32 	%f16, [%rd28+28];
	cvt.f64.f32 	%fd16, %f16;
	st.local.f64 	[%rd2], %fd16;
	{ // callseq 15, 0
	.param .b64 param0;
	st.param.b64 	[param0], %rd12;
	.param .b64 param1;
	st.param.b64 	[param1], %rd10;
	.param .b32 retval0;
	call.uni (retval0), 
	vprintf, 
	(
	param0, 
	param1
	);
	ld.param.b32 	%r48, [retval0];
	} // callseq 15
	add.s32 	%r76, %r76, 16;
	add.s64 	%rd28, %rd28, 64;
	setp.ne.s32 	%p3, %r76, 0;
	@%p3 bra 	$L__BB0_3;
$L__BB0_4:
	setp.eq.s32 	%p4, %r1, 0;
	@%p4 bra 	$L__BB0_13;
	and.b32  	%r7, %r16, 7;
	setp.lt.u32 	%p5, %r1, 8;
	@%p5 bra 	$L__BB0_7;
	mul.wide.u32 	%rd14, %r78, 4;
	add.s64 	%rd15, %rd1, %rd14;
	ld.global.f32 	%f17, [%rd15];
	cvt.f64.f32 	%fd17, %f17;
	st.local.f64 	[%rd2], %fd17;
	mov.u64 	%rd16, $str;
	cvta.global.u64 	%rd17, %rd16;
	add.u64 	%rd18, %SP, 0;
	{ // callseq 16, 0
	.param .b64 param0;
	st.param.b64 	[param0], %rd17;
	.param .b64 param1;
	st.param.b64 	[param1], %rd18;
	.param .b32 retval0;
	call.uni (retval0), 
	vprintf, 
	(
	param0, 
	param1
	);
	ld.param.b32 	%r50, [retval0];
	} // callseq 16
	ld.global.f32 	%f18, [%rd15+4];
	cvt.f64.f32 	%fd18, %f18;
	st.local.f64 	[%rd2], %fd18;
	{ // callseq 17, 0
	.param .b64 param0;
	st.param.b64 	[param0], %rd17;
	.param .b64 param1;
	st.param.b64 	[param1], %rd18;
	.param .b32 retval0;
	call.uni (retval0), 
	vprintf, 
	(
	param0, 
	param1
	);
	ld.param.b32 	%r52, [retval0];
	} // callseq 17
	ld.global.f32 	%f19, [%rd15+8];
	cvt.f64.f32 	%fd19, %f19;
	st.local.f64 	[%rd2], %fd19;
	{ // callseq 18, 0
	.param .b64 param0;
	st.param.b64 	[param0], %rd17;
	.param .b64 param1;
	st.param.b64 	[param1], %rd18;
	.param .b32 retval0;
	call.uni (retval0), 
	vprintf, 
	(
	param0, 
	param1
	);
	ld.param.b32 	%r54, [retval0];
	} // callseq 18
	ld.global.f32 	%f20, [%rd15+12];
	cvt.f64.f32 	%fd20, %f20;
	st.local.f64 	[%rd2], %fd20;
	{ // callseq 19, 0
	.param .b64 param0;
	st.param.b64 	[param0], %rd17;
	.param .b64 param1;
	st.param.b64 	[param1], %rd18;
	.param .b32 retval0;
	call.uni (retval0), 
	vprintf, 
	(
	param0, 
	param1
	);
	ld.param.b32 	%r56, [retval0];
	} // callseq 19
	ld.global.f32 	%f21, [%rd15+16];
	cvt.f64.f32 	%fd21, %f21;
	st.local.f64 	[%rd2], %fd21;
	{ // callseq 20, 0
	.param .b64 param0;
	st.param.b64 	[param0], %rd17;
	.param .b64 param1;
	st.param.b64 	[param1], %rd18;
	.param .b32 retval0;
	call.uni (retval0), 
	vprintf, 
	(
	param0, 
	param1
	);
	ld.param.b32 	%r58, [retval0];
	} // callseq 20
	ld.global.f32 	%f22, [%rd15+20];
	cvt.f64.f32 	%fd22, %f22;
	st.local.f64 	[%rd2], %fd22;
	{ // callseq 21, 0
	.param .b64 param0;
	st.param.b64 	[param0], %rd17;
	.param .b64 param1;
	st.param.b64 	[param1], %rd18;
	.param .b32 retval0;
	call.uni (retval0), 
	vprintf, 
	(
	param0, 
	param1
	);
	ld.param.b32 	%r60, [retval0];
	} // callseq 21
	ld.global.f32 	%f23, [%rd15+24];
	cvt.f64.f32 	%fd23, %f23;
	st.local.f64 	[%rd2], %fd23;
	{ // callseq 22, 0
	.param .b64 param0;
	st.param.b64 	[param0], %rd17;
	.param .b64 param1;
	st.param.b64 	[param1], %rd18;
	.param .b32 retval0;
	call.uni (retval0), 
	vprintf, 
	(
	param0, 
	param1
	);
	ld.param.b32 	%r62, [retval0];
	} // callseq 22
	ld.global.f32 	%f24, [%rd15+28];
	cvt.f64.f32 	%fd24, %f24;
	st.local.f64 	[%rd2], %fd24;
	{ // callseq 23, 0
	.param .b64 param0;
	st.param.b64 	[param0], %rd17;
	.param .b64 param1;
	st.param.b64 	[param1], %rd18;
	.param .b32 retval0;
	call.uni (retval0), 
	vprintf, 
	(
	param0, 
	param1
	);
	ld.param.b32 	%r64, [retval0];
	} // callseq 23
	add.s32 	%r78, %r78, 8;
$L__BB0_7:
	setp.eq.s32 	%p6, %r7, 0;
	@%p6 bra 	$L__BB0_13;
	and.b32  	%r10, %r16, 3;
	setp.lt.u32 	%p7, %r7, 4;
	@%p7 bra 	$L__BB0_10;
	mul.wide.u32 	%rd19, %r78, 4;
	add.s64 	%rd20, %rd1, %rd19;
	ld.global.f32 	%f25, [%rd20];
	cvt.f64.f32 	%fd25, %f25;
	st.local.f64 	[%rd2], %fd25;
	mov.u64 	%rd21, $str;
	cvta.global.u64 	%rd22, %rd21;
	add.u64 	%rd23, %SP, 0;
	{ // callseq 24, 0
	.param .b64 param0;
	st.param.b64 	[param0], %rd22;
	.param .b64 param1;
	st.param.b64 	[param1], %rd23;
	.param .b32 retval0;
	call.uni (retval0), 
	vprintf, 
	(
	param0, 
	param1
	);
	ld.param.b32 	%r66, [retval0];
	} // callseq 24
	ld.global.f32 	%f26, [%rd20+4];
	cvt.f64.f32 	%fd26, %f26;
	st.local.f64 	[%rd2], %fd26;
	{ // callseq 25, 0
	.param .b64 param0;
	st.param.b64 	[param0], %rd22;
	.param .b64 param1;
	st.param.b64 	[param1], %rd23;
	.param .b32 retval0;
	call.uni (retval0), 
	vprintf, 
	(
	param0, 
	param1
	);
	ld.param.b32 	%r68, [retval0];
	} // callseq 25
	ld.global.f32 	%f27, [%rd20+8];
	cvt.f64.f32 	%fd27, %f27;
	st.local.f64 	[%rd2], %fd27;
	{ // callseq 26, 0
	.param .b64 param0;
	st.param.b64 	[param0], %rd22;
	.param .b64 param1;
	st.param.b64 	[param1], %rd23;
	.param .b32 retval0;
	call.uni (retval0), 
	vprintf, 
	(
	param0, 
	param1
	);
	ld.param.b32 	%r70, [retval0];
	} // callseq 26
	ld.global.f32 	%f28, [%rd20+12];
	cvt.f64.f32 	%fd28, %f28;
	st.local.f64 	[%rd2], %fd28;
	{ // callseq 27, 0
	.param .b64 param0;
	st.param.b64 	[param0], %rd22;
	.param .b64 param1;
	st.param.b64 	[param1], %rd23;
	.param .b32 retval0;
	call.uni (retval0), 
	vprintf, 
	(
	param0, 
	param1
	);
	ld.param.b32 	%r72, [retval0];
	} // callseq 27
	add.s32 	%r78, %r78, 4;
$L__BB0_10:
	setp.eq.s32 	%p8, %r10, 0;
	@%p8 bra 	$L__BB0_13;
	mul.wide.u32 	%rd24, %r78, 4;
	add.s64 	%rd29, %rd1, %rd24;
	neg.s32 	%r80, %r10;
	mov.u64 	%rd25, $str;
	add.u64 	%rd27, %SP, 0;
$L__BB0_12:
	.pragma "nounroll";
	ld.global.f32 	%f29, [%rd29];
	cvt.f64.f32 	%fd29, %f29;
	st.local.f64 	[%rd2], %fd29;
	cvta.global.u64 	%rd26, %rd25;
	{ // callseq 28, 0
	.param .b64 param0;
	st.param.b64 	[param0], %rd26;
	.param .b64 param1;
	st.param.b64 	[param1], %rd27;
	.param .b32 retval0;
	call.uni (retval0), 
	vprintf, 
	(
	param0, 
	param1
	);
	ld.param.b32 	%r74, [retval0];
	} // callseq 28
	add.s64 	%rd29, %rd29, 4;
	add.s32 	%r80, %r80, 1;
	setp.ne.s32 	%p9, %r80, 0;
	@%p9 bra 	$L__BB0_12;
$L__BB0_13:
	ret;

}


// ===== COMPILED SASS (sm_100) =====

	.target	sm_100

	.elftype	@"ET_EXEC"


//--------------------- .note.nv.tkinfo           --------------------------
	.section	.note.nv.tkinfo,"",@"SHT_NOTE"
	.sectionflags	@"SHF_NOTE_NV_TKINFO"
	.tkinfo
        /*0018*/ 	.word	0x00000002
        /*0030*/ 	.string	""
        /*0030*/ 	.string	"ptxas"
        /*0030*/ 	.string	"Cuda compilation tools, release 13.0, V13.0.88"
        /*0030*/ 	.string	"Build cuda_13.0.r13.0/compiler.36424714_0"
        /*0030*/ 	.string	"-arch sm_100 -m 64 "



//--------------------- .note.nv.cuinfo           --------------------------
	.section	.note.nv.cuinfo,"",@"SHT_NOTE"
	.sectionflags	@"SHF_NOTE_NV_CUINFO"
        /*0018*/ 	.short	0x0002
        /*001a*/ 	.short	0x0064
        /*001c*/ 	.short	0x0082
	.zero		2


//--------------------- .nv.info                  --------------------------
	.section	.nv.info,"",@"SHT_CUDA_INFO"
	.align	4


	//----- nvinfo : EIATTR_REGCOUNT
	.align		4
        /*0000*/ 	.byte	0x04, 0x2f
        /*0002*/ 	.short	(.L_2 - .L_1)
	.align		4
.L_1:
        /*0004*/ 	.word	index@(_Z10memoryReadIfEvPT_i)
        /*0008*/ 	.word	0x0000001c


	//----- nvinfo : EIATTR_FRAME_SIZE
	.align		4
.L_2:
        /*000c*/ 	.byte	0x04, 0x11
        /*000e*/ 	.short	(.L_4 - .L_3)
	.align		4
.L_3:
        /*0010*/ 	.word	index@(_Z10memoryReadIfEvPT_i)
        /*0014*/ 	.word	0x00000008


	//----- nvinfo : EIATTR_MIN_STACK_SIZE
	.align		4
.L_4:
        /*0018*/ 	.byte	0x04, 0x12
        /*001a*/ 	.short	(.L_6 - .L_5)
	.align		4
.L_5:
        /*001c*/ 	.word	index@(_Z10memoryReadIfEvPT_i)
        /*0020*/ 	.word	0x00000008
.L_6:


//--------------------- .nv.compat                --------------------------
	.section	.nv.compat,"",@"SHT_CUDA_COMPAT_INFO"
	.align	4
        /*0000*/ 	.byte	0x02, 0x09, 0x00, 0x00, 0x02, 0x02, 0x01, 0x00, 0x02, 0x05, 0x05, 0x00, 0x03, 0x07, 0x01, 0x01
        /*0010*/ 	.byte	0x02, 0x03, 0x00, 0x00, 0x02, 0x06, 0x01, 0x00, 0x04, 0x0b, 0x08, 0x00, 0x09, 0x00, 0x00, 0x00
        /*0020*/ 	.byte	0x00, 0x00, 0x00, 0x00


//--------------------- .nv.info._Z10memoryReadIfEvPT_i --------------------------
	.section	.nv.info._Z10memoryReadIfEvPT_i,"",@"SHT_CUDA_INFO"
	.sectionflags	@""
	.align	4


	//----- nvinfo : EIATTR_CUDA_API_VERSION
	.align		4
        /*0000*/ 	.byte	0x04, 0x37
        /*0002*/ 	.short	(.L_8 - .L_7)
.L_7:
        /*0004*/ 	.word	0x00000082


	//----- nvinfo : EIATTR_KPARAM_INFO
	.align		4
.L_8:
        /*0008*/ 	.byte	0x04, 0x17
        /*000a*/ 	.short	(.L_10 - .L_9)
.L_9:
        /*000c*/ 	.word	0x00000000
        /*0010*/ 	.short	0x0001
        /*0012*/ 	.short	0x0008
        /*0014*/ 	.byte	0x00, 0xf0, 0x11, 0x00


	//----- nvinfo : EIATTR_KPARAM_INFO
	.align		4
.L_10:
        /*0018*/ 	.byte	0x04, 0x17
        /*001a*/ 	.short	(.L_12 - .L_11)
.L_11:
        /*001c*/ 	.word	0x00000000
        /*0020*/ 	.short	0x0000
        /*0022*/ 	.short	0x0000
        /*0024*/ 	.byte	0x00, 0xf5, 0x21, 0x00


	//----- nvinfo : EIATTR_SPARSE_MMA_MASK
	.align		4
.L_12:
        /*0028*/ 	.byte	0x03, 0x50
        /*002a*/ 	.short	0x0000


	//----- nvinfo : EIATTR_MAXREG_COUNT
	.align		4
        /*002c*/ 	.byte	0x03, 0x1b
        /*002e*/ 	.short	0x00ff


	//----- nvinfo : EIATTR_EXTERNS
	.align		4
        /*0030*/ 	.byte	0x04, 0x0f
        /*0032*/ 	.short	(.L_14 - .L_13)


	//   ....[0]....
	.align		4
.L_13:
        /*0034*/ 	.word	index@(vprintf)


	//----- nvinfo : EIATTR_MERCURY_ISA_VERSION
	.align		4
.L_14:
        /*0038*/ 	.byte	0x03, 0x5f
        /*003a*/ 	.short	0x0101


	//----- nvinfo : EIATTR_VRC_CTA_INIT_COUNT
	.align		4
        /*003c*/ 	.byte	0x02, 0x4a
	.zero		1
	.zero		1


	//----- nvinfo : EIATTR_SYSCALL_OFFSETS
	.align		4
        /*0040*/ 	.byte	0x04, 0x46
        /*0042*/ 	.short	(.L_16 - .L_15)


	//   ....[0]....
.L_15:
        /*0044*/ 	.word	0x00000240


	//   ....[1]....
        /*0048*/ 	.word	0x000002f0


	//   ....[2]....
        /*004c*/ 	.word	0x000003a0


	//   ....[3]....
        /*0050*/ 	.word	0x00000450


	//   ....[4]....
        /*0054*/ 	.word	0x00000500


	//   ....[5]....
        /*0058*/ 	.word	0x000005b0


	//   ....[6]....
        /*005c*/ 	.word	0x00000660


	//   ....[7]....
        /*0060*/ 	.word	0x00000710


	//   ....[8]....
        /*0064*/ 	.word	0x000007c0


	//   ....[9]....
        /*0068*/ 	.word	0x00000870


	//   ....[10]....
        /*006c*/ 	.word	0x00000920


	//   ....[11]....
        /*0070*/ 	.word	0x000009d0


	//   ....[12]....
        /*0074*/ 	.word	0x00000a80


	//   ....[13]....
        /*0078*/ 	.word	0x00000b30


	//   ....[14]....
        /*007c*/ 	.word	0x00000be0


	//   ....[15]....
        /*0080*/ 	.word	0x00000c90


	//   ....[16]....
        /*0084*/ 	.word	0x00000e20


	//   ....[17]....
        /*0088*/ 	.word	0x00000ed0


	//   ....[18]....
        /*008c*/ 	.word	0x00000f80


	//   ....[19]....
        /*0090*/ 	.word	0x00001030


	//   ....[20]....
        /*0094*/ 	.word	0x000010e0


	//   ....[21]....
        /*0098*/ 	.word	0x00001190


	//   ....[22]....
        /*009c*/ 	.word	0x00001240


	//   ....[23]....
        /*00a0*/ 	.word	0x000012f0


	//   ....[24]....
        /*00a4*/ 	.word	0x00001440


	//   ....[25]....
        /*00a8*/ 	.word	0x000014f0


	//   ....[26]....
        /*00ac*/ 	.word	0x000015a0


	//   ....[27]....
        /*00b0*/ 	.word	0x00001650


	//   ....[28]....
        /*00b4*/ 	.word	0x000017a0


	//----- nvinfo : EIATTR_EXIT_INSTR_OFFSETS
	.align		4
.L_16:
        /*00b8*/ 	.byte	0x04, 0x1c
        /*00ba*/ 	.short	(.L_18 - .L_17)


	//   ....[0]....
.L_17:
        /*00bc*/ 	.word	0x00000070


	//   ....[1]....
        /*00c0*/ 	.word	0x00000d00


	//   ....[2]....
        /*00c4*/ 	.word	0x00001320


	//   ....[3]....
        /*00c8*/ 	.word	0x00001680


	//   ....[4]....
        /*00cc*/ 	.word	0x000017f0


	//----- nvinfo : EIATTR_CRS_STACK_SIZE
	.align		4
.L_18:
        /*00d0*/ 	.byte	0x04, 0x1e
        /*00d2*/ 	.short	(.L_20 - .L_19)
.L_19:
        /*00d4*/ 	.word	0x00000000


	//----- nvinfo : EIATTR_CBANK_PARAM_SIZE
	.align		4
.L_20:
        /*00d8*/ 	.byte	0x03, 0x19
        /*00da*/ 	.short	0x000c


	//----- nvinfo : EIATTR_PARAM_CBANK
	.align		4
        /*00dc*/ 	.byte	0x04, 0x0a
        /*00de*/ 	.short	(.L_22 - .L_21)
	.align		4
.L_21:
        /*00e0*/ 	.word	index@(.nv.constant0._Z10memoryReadIfEvPT_i)
        /*00e4*/ 	.short	0x0380
        /*00e6*/ 	.short	0x000c


	//----- nvinfo : EIATTR_SW_WAR
	.align		4
.L_22:
        /*00e8*/ 	.byte	0x04, 0x36
        /*00ea*/ 	.short	(.L_24 - .L_23)
.L_23:
        /*00ec*/ 	.word	0x00000008
.L_24:


//--------------------- .nv.callgraph             --------------------------
	.section	.nv.callgraph,"",@"SHT_CUDA_CALLGRAPH"
	.align	4
	.sectionentsize	8
	.align		4
        /*0000*/ 	.word	0x00000000
	.align		4
        /*0004*/ 	.word	0xffffffff
	.align		4
        /*0008*/ 	.word	index@(_Z10memoryReadIfEvPT_i)
	.align		4
        /*000c*/ 	.word	index@(vprintf)
	.align		4
        /*0010*/ 	.word	0x00000000
	.align		4
        /*0014*/ 	.word	0xfffffffe
	.align		4
        /*0018*/ 	.word	0x00000000
	.align		4
        /*001c*/ 	.word	0xfffffffd
	.align		4
        /*0020*/ 	.word	0x00000000
	.align		4
        /*0024*/ 	.word	0xfffffffc


//--------------------- .nv.constant4             --------------------------
	.section	.nv.constant4,"a",@progbits
	.align	8
	.align		8
.nv.constant4:
        /*0000*/ 	.dword	vprintf
	.align		8
        /*0008*/ 	.dword	$str


//--------------------- .text._Z10memoryReadIfEvPT_i --------------------------
	.section	.text._Z10memoryReadIfEvPT_i,"ax",@progbits
	.align	128
        .global         _Z10memoryReadIfEvPT_i
        .type           _Z10memoryReadIfEvPT_i,@function
        .size           _Z10memoryReadIfEvPT_i,(.L_x_35 - _Z10memoryReadIfEvPT_i)
        .other          _Z10memoryReadIfEvPT_i,@"STO_CUDA_ENTRY STV_DEFAULT"
_Z10memoryReadIfEvPT_i:
.text._Z10memoryReadIfEvPT_i:
[----:B------:R-:W0:Y:S08]  /*0000*/  LDC R1, c[0x0][0x37c] ;  /* 0x0000df00ff017b82 */ /* 0x000e300000000800 */
[----:B------:R-:W1:Y:S01]  /*0010*/  LDC R0, c[0x0][0x388] ;  /* 0x0000e200ff007b82 */ /* 0x000e620000000800 */
[----:B------:R-:W2:Y:S01]  /*0020*/  LDCU UR4, c[0x0][0x2f8] ;  /* 0x00005f00ff0477ac */ /* 0x000ea20008000800 */
[----:B0-----:R-:W-:Y:S01]  /*0030*/  VIADD R1, R1, 0xfffffff8 ;  /* 0xfffffff801017836 */ /* 0x001fe20000000000 */
[----:B------:R-:W0:Y:S04]  /*0040*/  LDCU UR5, c[0x0][0x2fc] ;  /* 0x00005f80ff0577ac */ /* 0x000e280008000800 */
[----:B--2---:R-:W-:-:S02]  /*0050*/  IADD3 R18, P0, PT, R1, UR4, RZ ;  /* 0x0000000401127c10 */ /* 0x004fc4000ff1e0ff */
[----:B-1----:R-:W-:-:S13]  /*0060*/  ISETP.GE.AND P1, PT, R0, 0x1, PT ;  /* 0x000000010000780c */ /* 0x002fda0003f26270 */
[----:B0-----:R-:W-:Y:S05]  /*0070*/  @!P1 EXIT ;  /* 0x000000000000994d */ /* 0x001fea0003800000 */
[C---:B------:R-:W-:Y:S01]  /*0080*/  ISETP.GE.U32.AND P1, PT, R0.reuse, 0x10, PT ;  /* 0x000000100000780c */ /* 0x040fe20003f26070 */
[----:B------:R-:W0:Y:S01]  /*0090*/  LDCU.64 UR36, c[0x0][0x358] ;  /* 0x00006b00ff2477ac */ /* 0x000e220008000a00 */
[----:B------:R-:W-:Y:S01]  /*00a0*/  IMAD.X R2, RZ, RZ, UR5, P0 ;  /* 0x00000005ff027e24 */ /* 0x000fe200080e06ff */
[----:B------:R-:W-:Y:S01]  /*00b0*/  LOP3.LUT R24, R0, 0xf, RZ, 0xc0, !PT ;  /* 0x0000000f00187812 */ /* 0x000fe200078ec0ff */
[----:B------:R-:W-:-:S09]  /*00c0*/  IMAD.MOV.U32 R19, RZ, RZ, RZ ;  /* 0x000000ffff137224 */ /* 0x000fd200078e00ff */
[----:B------:R-:W-:Y:S05]  /*00d0*/  @!P1 BRA `(.L_x_0) ;  /* 0x0000000c00049947 */ /* 0x000fea0003800000 */
[----:B------:R-:W1:Y:S01]  /*00e0*/  LDCU.64 UR4, c[0x0][0x380] ;  /* 0x00007000ff0477ac */ /* 0x000e620008000a00 */
[----:B------:R-:W-:Y:S01]  /*00f0*/  LOP3.LUT R19, R0, 0x7ffffff0, RZ, 0xc0, !PT ;  /* 0x7ffffff000137812 */ /* 0x000fe200078ec0ff */
[----:B------:R-:W-:Y:S03]  /*0100*/  BSSY.RECONVERGENT B6, `(.L_x_0) ;  /* 0x00000be000067945 */ /* 0x000fe60003800200 */
[----:B------:R-:W-:Y:S01]  /*0110*/  IADD3 R23, PT, PT, -R19, RZ, RZ ;  /* 0x000000ff13177210 */ /* 0x000fe20007ffe1ff */
[----:B-1----:R-:W-:-:S04]  /*0120*/  UIADD3 UR4, UP0, UPT, UR4, 0x20, URZ ;  /* 0x0000002004047890 */ /* 0x002fc8000ff1e0ff */
[----:B------:R-:W-:Y:S02]  /*0130*/  UIADD3.X UR5, UPT, UPT, URZ, UR5, URZ, UP0, !UPT ;  /* 0x00000005ff057290 */ /* 0x000fe400087fe4ff */
[----:B------:R-:W-:-:S04]  /*0140*/  IMAD.U32 R16, RZ, RZ, UR4 ;  /* 0x00000004ff107e24 */ /* 0x000fc8000f8e00ff */
[----:B------:R-:W-:-:S07]  /*0150*/  IMAD.U32 R17, RZ, RZ, UR5 ;  /* 0x00000005ff117e24 */ /* 0x000fce000f8e00ff */
.L_x_17:
[----:B0-----:R-:W2:Y:S01]  /*0160*/  LDG.E R0, desc[UR36][R16.64+-0x20] ;  /* 0xffffe02410007981 */ /* 0x001ea2000c1e1900 */
[----:B------:R-:W-:Y:S01]  /*0170*/  MOV R22, 0x0 ;  /* 0x0000000000167802 */ /* 0x000fe20000000f00 */
[----:B------:R-:W0:Y:S01]  /*0180*/  LDCU.64 UR4, c[0x4][0x8] ;  /* 0x01000100ff0477ac */ /* 0x000e220008000a00 */
[----:B------:R-:W-:Y:S02]  /*0190*/  VIADD R23, R23, 0x10 ;  /* 0x0000001017177836 */ /* 0x000fe40000000000 */
[----:B------:R1:W3:Y:S01]  /*01a0*/  LDC.64 R8, c[0x4][R22] ;  /* 0x0100000016087b82 */ /* 0x0002e20000000a00 */
[----:B------:R-:W-:Y:S02]  /*01b0*/  IMAD.MOV.U32 R6, RZ, RZ, R18 ;  /* 0x000000ffff067224 */ /* 0x000fe400078e0012 */
[----:B------:R-:W-:Y:S01]  /*01c0*/  ISETP.NE.AND P0, PT, R23, RZ, PT ;  /* 0x000000ff1700720c */ /* 0x000fe20003f05270 */
[----:B------:R-:W-:-:S03]  /*01d0*/  IMAD.MOV.U32 R7, RZ, RZ, R2 ;  /* 0x000000ffff077224 */ /* 0x000fc600078e0002 */
[----:B------:R-:W-:Y:S02]  /*01e0*/  P2R R25, PR, RZ, 0x1 ;  /* 0x00000001ff197803 */ /* 0x000fe40000000000 */
[----:B0-----:R-:W-:Y:S01]  /*01f0*/  MOV R4, UR4 ;  /* 0x0000000400047c02 */ /* 0x001fe20008000f00 */
[----:B------:R-:W-:Y:S01]  /*0200*/  IMAD.U32 R5, RZ, RZ, UR5 ;  /* 0x00000005ff057e24 */ /* 0x000fe2000f8e00ff */
[----:B--2---:R-:W0:Y:S02]  /*0210*/  F2F.F64.F32 R10, R0 ;  /* 0x00000000000a7310 */ /* 0x004e240000201800 */
[----:B0--3--:R1:W-:Y:S04]  /*0220*/  STL.64 [R1], R10 ;  /* 0x0000000a01007387 */ /* 0x0093e80000100a00 */
[----:B------:R-:W-:-:S07]  /*0230*/  LEPC R20, `(.L_x_1) ;  /* 0x000000001014794e */ /* 0x000fce0000000000 */
[----:B-1----:R-:W-:Y:S05]  /*0240*/  CALL.ABS.NOINC R8 ;  /* 0x0000000008007343 */ /* 0x002fea0003c00000 */
.L_x_1:
[----:B------:R-:W2:Y:S01]  /*0250*/  LDG.E R0, desc[UR36][R16.64+-0x1c] ;  /* 0xffffe42410007981 */ /* 0x000ea2000c1e1900 */
[----:B------:R0:W1:Y:S01]  /*0260*/  LDC.64 R8, c[0x4][R22] ;  /* 0x0100000016087b82 */ /* 0x0000620000000a00 */
[----:B------:R-:W3:Y:S01]  /*0270*/  LDCU.64 UR4, c[0x4][0x8] ;  /* 0x01000100ff0477ac */ /* 0x000ee20008000a00 */
[----:B------:R-:W-:Y:S02]  /*0280*/  IMAD.MOV.U32 R6, RZ, RZ, R18 ;  /* 0x000000ffff067224 */ /* 0x000fe400078e0012 */
[----:B------:R-:W-:Y:S01]  /*0290*/  IMAD.MOV.U32 R7, RZ, RZ, R2 ;  /* 0x000000ffff077224 */ /* 0x000fe200078e0002 */
[----:B---3--:R-:W-:Y:S01]  /*02a0*/  MOV R4, UR4 ;  /* 0x0000000400047c02 */ /* 0x008fe20008000f00 */
[----:B------:R-:W-:Y:S01]  /*02b0*/  IMAD.U32 R5, RZ, RZ, UR5 ;  /* 0x00000005ff057e24 */ /* 0x000fe2000f8e00ff */
[----:B--2---:R-:W2:Y:S02]  /*02c0*/  F2F.F64.F32 R10, R0 ;  /* 0x00000000000a7310 */ /* 0x004ea40000201800 */
[----:B-12---:R0:W-:Y:S04]  /*02d0*/  STL.64 [R1], R10 ;  /* 0x0000000a01007387 */ /* 0x0061e80000100a00 */
[----:B------:R-:W-:-:S07]  /*02e0*/  LEPC R20, `(.L_x_2) ;  /* 0x000000001014794e */ /* 0x000fce0000000000 */
[----:B0-----:R-:W-:Y:S05]  /*02f0*/  CALL.ABS.NOINC R8 ;  /* 0x0000000008007343 */ /* 0x001fea0003c00000 */
.L_x_2:
        /* <DEDUP_REMOVED lines=11> */
.L_x_3:
[----:B------:R-:W2:Y:S01]  /*03b0*/  LDG.E R0, desc[UR36][R16.64+-0x14] ;  /* 0xffffec2410007981 */ /* 0x000ea2000c1e1900 */
[----:B------:R0:W1:Y:S01]  /*03c0*/  LDC.64 R8, c[0x4][R22] ;  /* 0x0100000016087b82 */ /* 0x0000620000000a00 */
[----:B------:R-:W3:Y:S01]  /*03d0*/  LDCU.64 UR4, c[0x4][0x8] ;  /* 0x01000100ff0477ac */ /* 0x000ee20008000a00 */
[----:B------:R-:W-:Y:S01]  /*03e0*/  IMAD.MOV.U32 R6, RZ, RZ, R18 ;  /* 0x000000ffff067224 */ /* 0x000fe200078e0012 */
[----:B------:R-:W-:Y:S02]  /*03f0*/  MOV R7, R2 ;  /* 0x0000000200077202 */ /* 0x000fe40000000f00 */
[----:B---3--:R-:W-:Y:S01]  /*0400*/  MOV R4, UR4 ;  /* 0x0000000400047c02 */ /* 0x008fe20008000f00 */
[----:B------:R-:W-:Y:S01]  /*0410*/  IMAD.U32 R5, RZ, RZ, UR5 ;  /* 0x00000005ff057e24 */ /* 0x000fe2000f8e00ff */
[----:B--2---:R-:W2:Y:S02]  /*0420*/  F2F.F64.F32 R10, R0 ;  /* 0x00000000000a7310 */ /* 0x004ea40000201800 */
[----:B-12---:R0:W-:Y:S04]  /*0430*/  STL.64 [R1], R10 ;  /* 0x0000000a01007387 */ /* 0x0061e80000100a00 */
[----:B------:R-:W-:-:S07]  /*0440*/  LEPC R20, `(.L_x_4) ;  /* 0x000000001014794e */ /* 0x000fce0000000000 */
[----:B0-----:R-:W-:Y:S05]  /*0450*/  CALL.ABS.NOINC R8 ;  /* 0x0000000008007343 */ /* 0x001fea0003c00000 */
.L_x_4:
[----:B------:R-:W2:Y:S01]  /*0460*/  LDG.E R0, desc[UR36][R16.64+-0x10] ;  /* 0xfffff02410007981 */ /* 0x000ea2000c1e1900 */
[----:B------:R0:W1:Y:S01]  /*0470*/  LDC.64 R8, c[0x4][R22] ;  /* 0x0100000016087b82 */ /* 0x0000620000000a00 */
[----:B------:R-:W3:Y:S01]  /*0480*/  LDCU.64 UR4, c[0x4][0x8] ;  /* 0x01000100ff0477ac */ /* 0x000ee20008000a00 */
[----:B------:R-:W-:Y:S01]  /*0490*/  MOV R6, R18 ;  /* 0x0000001200067202 */ /* 0x000fe20000000f00 */
[----:B------:R-:W-:Y:S02]  /*04a0*/  IMAD.MOV.U32 R7, RZ, RZ, R2 ;  /* 0x000000ffff077224 */ /* 0x000fe400078e0002 */
[----:B---3--:R-:W-:Y:S02]  /*04b0*/  IMAD.U32 R4, RZ, RZ, UR4 ;  /* 0x00000004ff047e24 */ /* 0x008fe4000f8e00ff */
[----:B------:R-:W-:Y:S01]  /*04c0*/  IMAD.U32 R5, RZ, RZ, UR5 ;  /* 0x00000005ff057e24 */ /* 0x000fe2000f8e00ff */
[----:B--2---:R-:W2:Y:S02]  /*04d0*/  F2F.F64.F32 R10, R0 ;  /* 0x00000000000a7310 */ /* 0x004ea40000201800 */
[----:B-12---:R0:W-:Y:S04]  /*04e0*/  STL.64 [R1], R10 ;  /* 0x0000000a01007387 */ /* 0x0061e80000100a00 */
[----:B------:R-:W-:-:S07]  /*04f0*/  LEPC R20, `(.L_x_5) ;  /* 0x000000001014794e */ /* 0x000fce0000000000 */
[----:B0-----:R-:W-:Y:S05]  /*0500*/  CALL.ABS.NOINC R8 ;  /* 0x0000000008007343 */ /* 0x001fea0003c00000 */
.L_x_5:
[----:B------:R-:W2:Y:S01]  /*0510*/  LDG.E R0, desc[UR36][R16.64+-0xc] ;  /* 0xfffff42410007981 */ /* 0x000ea2000c1e1900 */
[----:B------:R0:W1:Y:S01]  /*0520*/  LDC.64 R8, c[0x4][R22] ;  /* 0x0100000016087b82 */ /* 0x0000620000000a00 */
[----:B------:R-:W3:Y:S01]  /*0530*/  LDCU.64 UR4, c[0x4][0x8] ;  /* 0x01000100ff0477ac */ /* 0x000ee20008000a00 */
[----:B------:R-:W-:Y:S02]  /*0540*/  IMAD.MOV.U32 R6, RZ, RZ, R18 ;  /* 0x000000ffff067224 */ /* 0x000fe400078e0012 */
[----:B------:R-:W-:Y:S02]  /*0550*/  IMAD.MOV.U32 R7, RZ, RZ, R2 ;  /* 0x000000ffff077224 */ /* 0x000fe400078e0002 */
[----:B---3--:R-:W-:Y:S01]  /*0560*/  IMAD.U32 R4, RZ, RZ, UR4 ;  /* 0x00000004ff047e24 */ /* 0x008fe2000f8e00ff */
[----:B------:R-:W-:Y:S01]  /*0570*/  MOV R5, UR5 ;  /* 0x0000000500057c02 */ /* 0x000fe20008000f00 */
[----:B--2---:R-:W2:Y:S02]  /*0580*/  F2F.F64.F32 R10, R0 ;  /* 0x00000000000a7310 */ /* 0x004ea40000201800 */
[----:B-12---:R0:W-:Y:S04]  /*0590*/  STL.64 [R1], R10 ;  /* 0x0000000a01007387 */ /* 0x0061e80000100a00 */
[----:B------:R-:W-:-:S07]  /*05a0*/  LEPC R20, `(.L_x_6) ;  /* 0x000000001014794e */ /* 0x000fce0000000000 */
[----:B0-----:R-:W-:Y:S05]  /*05b0*/  CALL.ABS.NOINC R8 ;  /* 0x0000000008007343 */ /* 0x001fea0003c00000 */
.L_x_6:
        /* <DEDUP_REMOVED lines=11> */
.L_x_7:
        /* <DEDUP_REMOVED lines=11> */
.L_x_8:
        /* <DEDUP_REMOVED lines=11> */
.L_x_9:
        /* <DEDUP_REMOVED lines=11> */
.L_x_10:
        /* <DEDUP_REMOVED lines=11> */
.L_x_11:
        /* <DEDUP_REMOVED lines=11> */
.L_x_12:
        /* <DEDUP_REMOVED lines=11> */
.L_x_13:
        /* <DEDUP_REMOVED lines=11> */
.L_x_14:
        /* <DEDUP_REMOVED lines=11> */
.L_x_15:
        /* <DEDUP_REMOVED lines=11> */
.L_x_16:
[----:B------:R-:W-:Y:S02]  /*0ca0*/  ISETP.NE.AND P6, PT, R25, RZ, PT ;  /* 0x000000ff1900720c */ /* 0x000fe40003fc5270 */
[----:B------:R-:W-:-:S05]  /*0cb0*/  IADD3 R16, P0, PT, R16, 0x40, RZ ;  /* 0x0000004010107810 */ /* 0x000fca0007f1e0ff */
[----:B------:R-:W-:-:S06]  /*0cc0*/  IMAD.X R17, RZ, RZ, R17, P0 ;  /* 0x000000ffff117224 */ /* 0x000fcc00000e0611 */
[----:B------:R-:W-:Y:S05]  /*0cd0*/  @P6 BRA `(.L_x_17) ;  /* 0xfffffff400206947 */ /* 0x000fea000383ffff */
[----:B------:R-:W-:Y:S05]  /*0ce0*/  BSYNC.RECONVERGENT B6 ;  /* 0x0000000000067941 */ /* 0x000fea0003800200 */
.L_x_0:
[----:B------:R-:W-:-:S13]  /*0cf0*/  ISETP.NE.AND P0, PT, R24, RZ, PT ;  /* 0x000000ff1800720c */ /* 0x000fda0003f05270 */
[----:B0-----:R-:W-:Y:S05]  /*0d00*/  @!P0 EXIT ;  /* 0x000000000000894d */ /* 0x001fea0003800000 */
[----:B------:R-:W0:Y:S01]  /*0d10*/  LDC R23, c[0x0][0x388] ;  /* 0x0000e200ff177b82 */ /* 0x000e220000000800 */
[----:B------:R-:W-:Y:S02]  /*0d20*/  ISETP.GE.U32.AND P0, PT, R24, 0x8, PT ;  /* 0x000000081800780c */ /* 0x000fe40003f06070 */
[----:B0-----:R-:W-:-:S11]  /*0d30*/  LOP3.LUT R23, R23, 0x7, RZ, 0xc0, !PT ;  /* 0x0000000717177812 */ /* 0x001fd600078ec0ff */
[----:B------:R-:W-:Y:S05]  /*0d40*/  @!P0 BRA `(.L_x_18) ;  /* 0x0000000400708947 */ /* 0x000fea0003800000 */
[----:B------:R-:W0:Y:S01]  /*0d50*/  LDC.64 R16, c[0x0][0x380] ;  /* 0x0000e000ff107b82 */ /* 0x000e220000000a00 */
[----:B------:R-:W-:Y:S01]  /*0d60*/  MOV R22, 0x0 ;  /* 0x0000000000167802 */ /* 0x000fe20000000f00 */
[----:B------:R-:W1:Y:S01]  /*0d70*/  LDCU.64 UR4, c[0x4][0x8] ;  /* 0x01000100ff0477ac */ /* 0x000e620008000a00 */
[----:B0-----:R-:W-:-:S05]  /*0d80*/  IMAD.WIDE.U32 R16, R19, 0x4, R16 ;  /* 0x0000000413107825 */ /* 0x001fca00078e0010 */
[----:B------:R-:W2:Y:S01]  /*0d90*/  LDG.E R0, desc[UR36][R16.64] ;  /* 0x0000002410007981 */ /* 0x000ea2000c1e1900 */
[----:B------:R0:W3:Y:S01]  /*0da0*/  LDC.64 R8, c[0x4][R22] ;  /* 0x0100000016087b82 */ /* 0x0000e20000000a00 */
[----:B-1----:R-:W-:Y:S01]  /*0db0*/  IMAD.U32 R4, RZ, RZ, UR4 ;  /* 0x00000004ff047e24 */ /* 0x002fe2000f8e00ff */
[----:B------:R-:W-:Y:S01]  /*0dc0*/  MOV R5, UR5 ;  /* 0x0000000500057c02 */ /* 0x000fe20008000f00 */
[----:B------:R-:W-:Y:S02]  /*0dd0*/  IMAD.MOV.U32 R6, RZ, RZ, R18 ;  /* 0x000000ffff067224 */ /* 0x000fe400078e0012 */
[----:B------:R-:W-:Y:S01]  /*0de0*/  IMAD.MOV.U32 R7, RZ, RZ, R2 ;  /* 0x000000ffff077224 */ /* 0x000fe200078e0002 */
[----:B--2---:R-:W1:Y:S02]  /*0df0*/  F2F.F64.F32 R10, R0 ;  /* 0x00000000000a7310 */ /* 0x004e640000201800 */
[----:B-1-3--:R0:W-:Y:S04]  /*0e00*/  STL.64 [R1], R10 ;  /* 0x0000000a01007387 */ /* 0x00a1e80000100a00 */
[----:B------:R-:W-:-:S07]  /*0e10*/  LEPC R20, `(.L_x_19) ;  /* 0x000000001014794e */ /* 0x000fce0000000000 */
[----:B0-----:R-:W-:Y:S05]  /*0e20*/  CALL.ABS.NOINC R8 ;  /* 0x0000000008007343 */ /* 0x001fea0003c00000 */
.L_x_19:
        /* <DEDUP_REMOVED lines=11> */
.L_x_20:
        /* <DEDUP_REMOVED lines=11> */
.L_x_21:
        /* <DEDUP_REMOVED lines=11> */
.L_x_22:
        /* <DEDUP_REMOVED lines=11> */
.L_x_23:
        /* <DEDUP_REMOVED lines=11> */
.L_x_24:
        /* <DEDUP_REMOVED lines=11> */
.L_x_25:
        /* <DEDUP_REMOVED lines=11> */
.L_x_26:
[----:B------:R-:W-:-:S07]  /*1300*/  VIADD R19, R19, 0x8 ;  /* 0x0000000813137836 */ /* 0x000fce0000000000 */
.L_x_18:
[----:B------:R-:W-:-:S13]  /*1310*/  ISETP.NE.AND P0, PT, R23, RZ, PT ;  /* 0x000000ff1700720c */ /* 0x000fda0003f05270 */
[----:B------:R-:W-:Y:S05]  /*1320*/  @!P0 EXIT ;  /* 0x000000000000894d */ /* 0x000fea0003800000 */
        /* <DEDUP_REMOVED lines=18> */
.L_x_28:
        /* <DEDUP_REMOVED lines=11> */
.L_x_29:
        /* <DEDUP_REMOVED lines=11> */
.L_x_30:
        /* <DEDUP_REMOVED lines=11> */
.L_x_31:
[----:B------:R-:W-:-:S07]  /*1660*/  IADD3 R19, PT, PT, R19, 0x4, RZ ;  /* 0x0000000413137810 */ /* 0x000fce0007ffe0ff */
.L_x_27:
[----:B------:R-:W-:-:S13]  /*1670*/  ISETP.NE.AND P0, PT, R23, RZ, PT ;  /* 0x000000ff1700720c */ /* 0x000fda0003f05270 */
[----:B------:R-:W-:Y:S05]  /*1680*/  @!P0 EXIT ;  /* 0x000000000000894d */ /* 0x000fea0003800000 */
[----:B------:R-:W0:Y:S01]  /*1690*/  LDC.64 R16, c[0x0][0x380] ;  /* 0x0000e000ff107b82 */ /* 0x000e220000000a00 */
[----:B------:R-:W-:Y:S02]  /*16a0*/  IMAD.MOV R23, RZ, RZ, -R23 ;  /* 0x000000ffff177224 */ /* 0x000fe400078e0a17 */
[----:B0-----:R-:W-:-:S07]  /*16b0*/  IMAD.WIDE.U32 R16, R19, 0x4, R16 ;  /* 0x0000000413107825 */ /* 0x001fce00078e0010 */
.L_x_33:
[----:B------:R-:W2:Y:S01]  /*16c0*/  LDG.E R0, desc[UR36][R16.64] ;  /* 0x0000002410007981 */ /* 0x000ea2000c1e1900 */
[----:B------:R-:W-:Y:S01]  /*16d0*/  MOV R8, 0x0 ;  /* 0x0000000000087802 */ /* 0x000fe20000000f00 */
[----:B------:R-:W0:Y:S01]  /*16e0*/  LDCU.64 UR4, c[0x4][0x8] ;  /* 0x01000100ff0477ac */ /* 0x000e220008000a00 */
[----:B------:R-:W-:Y:S01]  /*16f0*/  VIADD R23, R23, 0x1 ;  /* 0x0000000117177836 */ /* 0x000fe20000000000 */
[----:B------:R-:W-:Y:S01]  /*1700*/  MOV R7, R2 ;  /* 0x0000000200077202 */ /* 0x000fe20000000f00 */
[----:B------:R-:W-:Y:S02]  /*1710*/  IMAD.MOV.U32 R6, RZ, RZ, R18 ;  /* 0x000000ffff067224 */ /* 0x000fe400078e0012 */
[----:B------:R-:W1:Y:S01]  /*1720*/  LDC.64 R8, c[0x4][R8] ;  /* 0x0100000008087b82 */ /* 0x000e620000000a00 */
[----:B------:R-:W-:-:S04]  /*1730*/  ISETP.NE.AND P0, PT, R23, RZ, PT ;  /* 0x000000ff1700720c */ /* 0x000fc80003f05270 */
[----:B------:R-:W-:Y:S02]  /*1740*/  P2R R19, PR, RZ, 0x1 ;  /* 0x00000001ff137803 */ /* 0x000fe40000000000 */
[----:B0-----:R-:W-:Y:S01]  /*1750*/  MOV R4, UR4 ;  /* 0x0000000400047c02 */ /* 0x001fe20008000f00 */
[----:B------:R-:W-:Y:S01]  /*1760*/  IMAD.U32 R5, RZ, RZ, UR5 ;  /* 0x00000005ff057e24 */ /* 0x000fe2000f8e00ff */
[----:B--2---:R-:W0:Y:S02]  /*1770*/  F2F.F64.F32 R10, R0 ;  /* 0x00000000000a7310 */ /* 0x004e240000201800 */
[----:B01----:R0:W-:Y:S04]  /*1780*/  STL.64 [R1], R10 ;  /* 0x0000000a01007387 */ /* 0x0031e80000100a00 */
[----:B------:R-:W-:-:S07]  /*1790*/  LEPC R20, `(.L_x_32) ;  /* 0x000000001014794e */ /* 0x000fce0000000000 */
[----:B0-----:R-:W-:Y:S05]  /*17a0*/  CALL.ABS.NOINC R8 ;  /* 0x0000000008007343 */ /* 0x001fea0003c00000 */
.L_x_32:
[----:B------:R-:W-:Y:S02]  /*17b0*/  ISETP.NE.AND P6, PT, R19, RZ, PT ;  /* 0x000000ff1300720c */ /* 0x000fe40003fc5270 */
[----:B------:R-:W-:-:S05]  /*17c0*/  IADD3 R16, P0, PT, R16, 0x4, RZ ;  /* 0x0000000410107810 */ /* 0x000fca0007f1e0ff */
[----:B------:R-:W-:-:S06]  /*17d0*/  IMAD.X R17, RZ, RZ, R17, P0 ;  /* 0x000000ffff117224 */ /* 0x000fcc00000e0611 */
[----:B------:R-:W-:Y:S05]  /*17e0*/  @P6 BRA `(.L_x_33) ;  /* 0xfffffffc00b46947 */ /* 0x000fea000383ffff */
[----:B------:R-:W-:Y:S05]  /*17f0*/  EXIT ;  /* 0x000000000000794d */ /* 0x000fea0003800000 */
.L_x_34:
[----:B------:R-:W-:-:S00]  /*1800*/  BRA `(.L_x_34) ;  /* 0xfffffffc00fc7947 */ /* 0x000fc0000383ffff */
[----:B------:R-:W-:-:S00]  /*1810*/  NOP ;  /* 0x0000000000007918 */ /* 0x000fc00000000000 */
        /* <DEDUP_REMOVED lines=14> */
.L_x_35:


//--------------------- .nv.global.init           --------------------------
	.section	.nv.global.init,"aw",@progbits
.nv.global.init:
	.type		$str,@object
	.size		$str,(.L_0 - $str)
$str:
        /*0000*/ 	.byte	0x25, 0x66, 0x20, 0x00
.L_0:


//--------------------- .nv.shared.reserved.0     --------------------------
	.section	.nv.shared.reserved.0,"aw",@nobits
	.weak		__nv_reservedSMEM_offset_0_alias
	.size		__nv_reservedSMEM_offset_0_alias, 0, 64
	.other		__nv_reservedSMEM_offset_0_alias,@"STO_CUDA_RESERVED_SHARED STV_DEFAULT"
__nv_reservedSMEM_offset_0_alias:
	.zero		0
	.zero		64


//--------------------- .nv.constant0._Z10memoryReadIfEvPT_i --------------------------
	.section	.nv.constant0._Z10memoryReadIfEvPT_i,"a",@progbits
	.sectionflags	@""
	.align	4
.nv.constant0._Z10memoryReadIfEvPT_i:
	.zero		908


//--------------------- SYMBOLS --------------------------

	.type		.nv.reservedSmem.offset0,@object
	.size		.nv.reservedSmem.offset0,0x4
	.type		vprintf,@function
